//
// Generated by NVIDIA NVVM Compiler
//
// Compiler Build ID: CL-36424714
// Cuda compilation tools, release 13.0, V13.0.88
// Based on NVVM 20.0.0
//

.version 9.0
.target sm_100
.address_size 64

	// .globl	_Z12gpu_get_topkPiiS_
// _ZZ12gpu_get_topkPiiS_E14temp_per_block has been demoted

.visible .entry _Z12gpu_get_topkPiiS_(
	.param .u64 .ptr .align 1 _Z12gpu_get_topkPiiS__param_0,
	.param .u32 _Z12gpu_get_topkPiiS__param_1,
	.param .u64 .ptr .align 1 _Z12gpu_get_topkPiiS__param_2
)
{
	.reg .pred 	%p<9>;
	.reg .b32 	%r<73>;
	.reg .b64 	%rd<7>;
	// demoted variable
	.shared .align 4 .b8 _ZZ12gpu_get_topkPiiS_E14temp_per_block[20480];
	ld.param.u64 	%rd3, [_Z12gpu_get_topkPiiS__param_0];
	ld.param.u32 	%r27, [_Z12gpu_get_topkPiiS__param_1];
	mov.u32 	%r1, %tid.x;
	mov.u32 	%r28, %ctaid.x;
	mov.u32 	%r2, %ntid.x;
	mad.lo.s32 	%r39, %r28, %r2, %r1;
	mov.b32 	%r29, 0;
	mov.u32 	%r53, %r29;
	mov.u32 	%r54, %r29;
	mov.u32 	%r55, %r29;
	mov.u32 	%r56, %r29;
	mov.u32 	%r57, %r29;
	mov.u32 	%r58, %r29;
	mov.u32 	%r59, %r29;
	mov.u32 	%r60, %r29;
	mov.u32 	%r61, %r29;
	mov.u32 	%r62, %r29;
	mov.u32 	%r63, %r29;
	mov.u32 	%r64, %r29;
	mov.u32 	%r65, %r29;
	mov.u32 	%r66, %r29;
	mov.u32 	%r67, %r29;
	mov.u32 	%r68, %r29;
	mov.u32 	%r69, %r29;
	mov.u32 	%r70, %r29;
	mov.u32 	%r71, %r29;
	setp.ge.s32 	%p1, %r39, %r27;
	@%p1 bra 	$L__BB0_6;
	mov.u32 	%r30, %nctaid.x;
	mul.lo.s32 	%r4, %r30, %r2;
	cvta.to.global.u64 	%rd2, %rd3;
$L__BB0_2:
	mul.wide.s32 	%rd5, %r39, 4;
	add.s64 	%rd6, %rd2, %rd5;
	ld.global.u32 	%r6, [%rd6];
	setp.lt.s32 	%p2, %r6, 1;
	@%p2 bra 	$L__BB0_5;
	mov.u32 	%r72, %r6;
$L__BB0_4:
	bra.uni 	$L__BB0_4;
$L__BB0_5:
	add.s32 	%r39, %r39, %r4;
	setp.lt.s32 	%p3, %r39, %r27;
	@%p3 bra 	$L__BB0_2;
$L__BB0_6:
	mov.u32 	%r32, _ZZ12gpu_get_topkPiiS_E14temp_per_block;
	mad.lo.s32 	%r8, %r1, 80, %r32;
	mov.b32 	%r48, 0;
	st.shared.u32 	[%r8], %r48;
	st.shared.u32 	[%r8+4], %r48;
	st.shared.u32 	[%r8+8], %r48;
	st.shared.u32 	[%r8+12], %r48;
	st.shared.u32 	[%r8+16], %r48;
	st.shared.u32 	[%r8+20], %r48;
	st.shared.u32 	[%r8+24], %r48;
	st.shared.u32 	[%r8+28], %r48;
	st.shared.u32 	[%r8+32], %r48;
	st.shared.u32 	[%r8+36], %r48;
	st.shared.u32 	[%r8+40], %r48;
	st.shared.u32 	[%r8+44], %r48;
	st.shared.u32 	[%r8+48], %r48;
	st.shared.u32 	[%r8+52], %r48;
	st.shared.u32 	[%r8+56], %r48;
	st.shared.u32 	[%r8+60], %r48;
	st.shared.u32 	[%r8+64], %r48;
	st.shared.u32 	[%r8+68], %r48;
	st.shared.u32 	[%r8+72], %r48;
	st.shared.u32 	[%r8+76], %r48;
	bar.sync 	0;
	add.s32 	%r9, %r8, 10244;
	mov.u32 	%r50, %r48;
$L__BB0_7:
	setp.gt.u32 	%p4, %r1, 127;
	@%p4 bra 	$L__BB0_10;
	mov.b32 	%r43, 10240;
	mov.u32 	%r44, %r9;
$L__BB0_9:
	ld.shared.u32 	%r34, [%r44+-4];
	setp.gt.s32 	%p5, %r34, %r50;
	selp.b32 	%r35, %r34, %r48, %p5;
	selp.b32 	%r36, %r34, %r50, %p5;
	ld.shared.u32 	%r37, [%r44];
	setp.gt.s32 	%p6, %r37, %r36;
	selp.b32 	%r48, %r37, %r35, %p6;
	max.s32 	%r50, %r37, %r36;
	add.s32 	%r44, %r44, 8;
	add.s32 	%r43, %r43, 8;
	setp.ne.s32 	%p7, %r43, 10320;
	@%p7 bra 	$L__BB0_9;
$L__BB0_10:
	setp.gt.u32 	%p8, %r1, 127;
	bar.sync 	0;
	@%p8 bra 	$L__BB0_12;
	mov.b32 	%r38, 0;
	st.shared.u32 	[%r8], %r38;
	st.shared.u32 	[%r8+4], %r38;
	st.shared.u32 	[%r8+8], %r38;
	st.shared.u32 	[%r8+12], %r38;
	st.shared.u32 	[%r8+16], %r38;
	st.shared.u32 	[%r8+20], %r38;
	st.shared.u32 	[%r8+24], %r38;
	st.shared.u32 	[%r8+28], %r38;
	st.shared.u32 	[%r8+32], %r38;
	st.shared.u32 	[%r8+36], %r38;
	st.shared.u32 	[%r8+40], %r38;
	st.shared.u32 	[%r8+44], %r38;
	st.shared.u32 	[%r8+48], %r38;
	st.shared.u32 	[%r8+52], %r38;
	st.shared.u32 	[%r8+56], %r38;
	st.shared.u32 	[%r8+60], %r38;
	st.shared.u32 	[%r8+64], %r38;
	st.shared.u32 	[%r8+68], %r38;
	st.shared.u32 	[%r8+72], %r38;
	st.shared.u32 	[%r8+76], %r48;
	mov.u32 	%r50, %r48;
$L__BB0_12:
	bar.sync 	0;
	bra.uni 	$L__BB0_7;

}


// ===== COMPILED SASS (sm_100) =====

	.target	sm_100

	.elftype	@"ET_EXEC"


//--------------------- .note.nv.tkinfo           --------------------------
	.section	.note.nv.tkinfo,"",@"SHT_NOTE"
	.sectionflags	@"SHF_NOTE_NV_TKINFO"
	.tkinfo
        /*0018*/ 	.word	0x00000002
        /*0030*/ 	.string	""
        /*0030*/ 	.string	"ptxas"
        /*0030*/ 	.string	"Cuda compilation tools, release 13.0, V13.0.88"
        /*0030*/ 	.string	"Build cuda_13.0.r13.0/compiler.36424714_0"
        /*0030*/ 	.string	"-arch sm_100 -m 64 "



//--------------------- .note.nv.cuinfo           --------------------------
	.section	.note.nv.cuinfo,"",@"SHT_NOTE"
	.sectionflags	@"SHF_NOTE_NV_CUINFO"
        /*0018*/ 	.short	0x0002
        /*001a*/ 	.short	0x0064
        /*001c*/ 	.short	0x0082
	.zero		2


//--------------------- .nv.info                  --------------------------
	.section	.nv.info,"",@"SHT_CUDA_INFO"
	.align	4


	//----- nvinfo : EIATTR_REGCOUNT
	.align		4
        /*0000*/ 	.byte	0x04, 0x2f
        /*0002*/ 	.short	(.L_1 - .L_0)
	.align		4
.L_0:
        /*0004*/ 	.word	index@(_Z12gpu_get_topkPiiS_)
        /*0008*/ 	.word	0x0000001a


	//----- nvinfo : EIATTR_FRAME_SIZE
	.align		4
.L_1:
        /*000c*/ 	.byte	0x04, 0x11
        /*000e*/ 	.short	(.L_3 - .L_2)
	.align		4
.L_2:
        /*0010*/ 	.word	index@(_Z12gpu_get_topkPiiS_)
        /*0014*/ 	.word	0x00000000


	//----- nvinfo : EIATTR_MIN_STACK_SIZE
	.align		4
.L_3:
        /*0018*/ 	.byte	0x04, 0x12
        /*001a*/ 	.short	(.L_5 - .L_4)
	.align		4
.L_4:
        /*001c*/ 	.word	index@(_Z12gpu_get_topkPiiS_)
        /*0020*/ 	.word	0x00000000
.L_5:


//--------------------- .nv.compat                --------------------------
	.section	.nv.compat,"",@"SHT_CUDA_COMPAT_INFO"
	.align	4
        /*0000*/ 	.byte	0x02, 0x09, 0x00, 0x00, 0x02, 0x02, 0x01, 0x00, 0x02, 0x05, 0x05, 0x00, 0x03, 0x07, 0x01, 0x01
        /*0010*/ 	.byte	0x02, 0x03, 0x00, 0x00, 0x02, 0x06, 0x01, 0x00, 0x04, 0x0b, 0x08, 0x00, 0x09, 0x00, 0x00, 0x00
        /*0020*/ 	.byte	0x00, 0x00, 0x00, 0x00


//--------------------- .nv.info._Z12gpu_get_topkPiiS_ --------------------------
	.section	.nv.info._Z12gpu_get_topkPiiS_,"",@"SHT_CUDA_INFO"
	.sectionflags	@""
	.align	4


	//----- nvinfo : EIATTR_CUDA_API_VERSION
	.align		4
        /*0000*/ 	.byte	0x04, 0x37
        /*0002*/ 	.short	(.L_7 - .L_6)
.L_6:
        /*0004*/ 	.word	0x00000082


	//----- nvinfo : EIATTR_KPARAM_INFO
	.align		4
.L_7:
        /*0008*/ 	.byte	0x04, 0x17
        /*000a*/ 	.short	(.L_9 - .L_8)
.L_8:
        /*000c*/ 	.word	0x00000000
        /*0010*/ 	.short	0x0002
        /*0012*/ 	.short	0x0010
        /*0014*/ 	.byte	0x00, 0xf5, 0x21, 0x00


	//----- nvinfo : EIATTR_KPARAM_INFO
	.align		4
.L_9:
        /*0018*/ 	.byte	0x04, 0x17
        /*001a*/ 	.short	(.L_11 - .L_10)
.L_10:
        /*001c*/ 	.word	0x00000000
        /*0020*/ 	.short	0x0001
        /*0022*/ 	.short	0x0008
        /*0024*/ 	.byte	0x00, 0xf0, 0x11, 0x00


	//----- nvinfo : EIATTR_KPARAM_INFO
	.align		4
.L_11:
        /*0028*/ 	.byte	0x04, 0x17
        /*002a*/ 	.short	(.L_13 - .L_12)
.L_12:
        /*002c*/ 	.word	0x00000000
        /*0030*/ 	.short	0x0000
        /*0032*/ 	.short	0x0000
        /*0034*/ 	.byte	0x00, 0xf5, 0x21, 0x00


	//----- nvinfo : EIATTR_SPARSE_MMA_MASK
	.align		4
.L_13:
        /*0038*/ 	.byte	0x03, 0x50
        /*003a*/ 	.short	0x0000


	//----- nvinfo : EIATTR_MAXREG_COUNT
	.align		4
        /*003c*/ 	.byte	0x03, 0x1b
        /*003e*/ 	.short	0x00ff


	//----- nvinfo : EIATTR_NUM_BARRIERS
	.align		4
        /*0040*/ 	.byte	0x02, 0x4c
        /*0042*/ 	.byte	0x01
	.zero		1


	//----- nvinfo : EIATTR_MERCURY_ISA_VERSION
	.align		4
        /*0044*/ 	.byte	0x03, 0x5f
        /*0046*/ 	.short	0x0101


	//----- nvinfo : EIATTR_VRC_CTA_INIT_COUNT
	.align		4
        /*0048*/ 	.byte	0x02, 0x4a
	.zero		1
	.zero		1


	//----- nvinfo : EIATTR_CRS_STACK_SIZE
	.align		4
        /*004c*/ 	.byte	0x04, 0x1e
        /*004e*/ 	.short	(.L_15 - .L_14)
.L_14:
        /*0050*/ 	.word	0x00000000


	//----- nvinfo : EIATTR_CBANK_PARAM_SIZE
	.align		4
.L_15:
        /*0054*/ 	.byte	0x03, 0x19
        /*0056*/ 	.short	0x0018


	//----- nvinfo : EIATTR_PARAM_CBANK
	.align		4
        /*0058*/ 	.byte	0x04, 0x0a
        /*005a*/ 	.short	(.L_17 - .L_16)
	.align		4
.L_16:
        /*005c*/ 	.word	index@(.nv.constant0._Z12gpu_get_topkPiiS_)
        /*0060*/ 	.short	0x0380
        /*0062*/ 	.short	0x0018


	//----- nvinfo : EIATTR_SW_WAR
	.align		4
.L_17:
        /*0064*/ 	.byte	0x04, 0x36
        /*0066*/ 	.short	(.L_19 - .L_18)
.L_18:
        /*0068*/ 	.word	0x00000008
.L_19:


//--------------------- .nv.callgraph             --------------------------
	.section	.nv.callgraph,"",@"SHT_CUDA_CALLGRAPH"
	.align	4
	.sectionentsize	8
	.align		4
        /*0000*/ 	.word	0x00000000
	.align		4
        /*0004*/ 	.word	0xffffffff
	.align		4
        /*0008*/ 	.word	0x00000000
	.align		4
        /*000c*/ 	.word	0xfffffffe
	.align		4
        /*0010*/ 	.word	0x00000000
	.align		4
        /*0014*/ 	.word	0xfffffffd
	.align		4
        /*0018*/ 	.word	0x00000000
	.align		4
        /*001c*/ 	.word	0xfffffffc


//--------------------- .text._Z12gpu_get_topkPiiS_ --------------------------
	.section	.text._Z12gpu_get_topkPiiS_,"ax",@progbits
	.align	128
        .global         _Z12gpu_get_topkPiiS_
        .type           _Z12gpu_get_topkPiiS_,@function
        .size           _Z12gpu_get_topkPiiS_,(.L_x_7 - _Z12gpu_get_topkPiiS_)
        .other          _Z12gpu_get_topkPiiS_,@"STO_CUDA_ENTRY STV_DEFAULT"
_Z12gpu_get_topkPiiS_:
.text._Z12gpu_get_topkPiiS_:
[----:B------:R-:W-:Y:S01]  /*0000*/  LDC R1, c[0x0][0x37c] ;  /* 0x0000df00ff017b82 */ /* 0x000fe20000000800 */
[----:B------:R-:W0:Y:S07]  /*0010*/  S2R R9, SR_TID.X ;  /* 0x0000000000097919 */ /* 0x000e2e0000002100 */
[----:B------:R-:W0:Y:S01]  /*0020*/  S2UR UR4, SR_CTAID.X ;  /* 0x00000000000479c3 */ /* 0x000e220000002500 */
[----:B------:R-:W1:Y:S01]  /*0030*/  LDCU UR5, c[0x0][0x388] ;  /* 0x00007100ff0577ac */ /* 0x000e620008000800 */
[----:B------:R-:W2:Y:S06]  /*0040*/  LDCU UR6, c[0x0][0x388] ;  /* 0x00007100ff0677ac */ /* 0x000eac0008000800 */
[----:B------:R-:W0:Y:S02]  /*0050*/  LDC R2, c[0x0][0x360] ;  /* 0x0000d800ff027b82 */ /* 0x000e240000000800 */
[----:B0-----:R-:W-:-:S05]  /*0060*/  IMAD R0, R2, UR4, R9 ;  /* 0x0000000402007c24 */ /* 0x001fca000f8e0209 */
[----:B-1----:R-:W-:-:S13]  /*0070*/  ISETP.GE.AND P0, PT, R0, UR5, PT ;  /* 0x0000000500007c0c */ /* 0x002fda000bf06270 */
[----:B--2---:R-:W-:Y:S05]  /*0080*/  @P0 BRA `(.L_x_0) ;  /* 0x0000000000340947 */ /* 0x004fea0003800000 */
[----:B------:R-:W0:Y:S01]  /*0090*/  LDC.64 R10, c[0x0][0x358] ;  /* 0x0000d600ff0a7b82 */ /* 0x000e220000000a00 */
[----:B------:R-:W1:Y:S07]  /*00a0*/  LDCU UR4, c[0x0][0x370] ;  /* 0x00006e00ff0477ac */ /* 0x000e6e0008000800 */
[----:B------:R-:W2:Y:S01]  /*00b0*/  LDC.64 R4, c[0x0][0x380] ;  /* 0x0000e000ff047b82 */ /* 0x000ea20000000a00 */
[----:B-1----:R-:W-:-:S07]  /*00c0*/  IMAD R7, R2, UR4, RZ ;  /* 0x0000000402077c24 */ /* 0x002fce000f8e02ff */
.L_x_2:
[----:B0-----:R-:W-:Y:S01]  /*00d0*/  R2UR UR4, R10 ;  /* 0x000000000a0472ca */ /* 0x001fe200000e0000 */
[----:B--2---:R-:W-:Y:S01]  /*00e0*/  IMAD.WIDE R2, R0, 0x4, R4 ;  /* 0x0000000400027825 */ /* 0x004fe200078e0204 */
[----:B------:R-:W-:-:S13]  /*00f0*/  R2UR UR5, R11 ;  /* 0x000000000b0572ca */ /* 0x000fda00000e0000 */
[----:B------:R-:W2:Y:S02]  /*0100*/  LDG.E R2, desc[UR4][R2.64] ;  /* 0x0000000402027981 */ /* 0x000ea4000c1e1900 */
[----:B--2---:R-:W-:-:S13]  /*0110*/  ISETP.GE.AND P0, PT, R2, 0x1, PT ;  /* 0x000000010200780c */ /* 0x004fda0003f06270 */
[----:B------:R-:W-:Y:S05]  /*0120*/  @P0 BRA `(.L_x_1) ;  /* 0x0000000400880947 */ /* 0x000fea0003800000 */
[----:B------:R-:W-:-:S05]  /*0130*/  IMAD.IADD R0, R7, 0x1, R0 ;  /* 0x0000000107007824 */ /* 0x000fca00078e0200 */
[----:B------:R-:W-:-:S13]  /*0140*/  ISETP.GE.AND P0, PT, R0, UR6, PT ;  /* 0x0000000600007c0c */ /* 0x000fda000bf06270 */
[----:B------:R-:W-:Y:S05]  /*0150*/  @!P0 BRA `(.L_x_2) ;  /* 0xfffffffc00dc8947 */ /* 0x000fea000383ffff */
.L_x_0:
[----:B------:R-:W0:Y:S01]  /*0160*/  S2R R3, SR_CgaCtaId ;  /* 0x0000000000037919 */ /* 0x000e220000008800 */
[----:B------:R-:W-:Y:S01]  /*0170*/  MOV R0, 0x400 ;  /* 0x0000040000007802 */ /* 0x000fe20000000f00 */
[----:B------:R-:W-:Y:S05]  /*0180*/  WARPSYNC.ALL ;  /* 0x0000000000007948 */ /* 0x000fea0003800000 */
[C---:B------:R-:W-:Y:S01]  /*0190*/  ISETP.GT.U32.AND P1, PT, R9.reuse, 0x7f, PT ;  /* 0x0000007f0900780c */ /* 0x040fe20003f24070 */
[----:B------:R-:W-:Y:S01]  /*01a0*/  IMAD.MOV.U32 R19, RZ, RZ, RZ ;  /* 0x000000ffff137224 */ /* 0x000fe200078e00ff */
[----:B------:R-:W-:Y:S02]  /*01b0*/  ISETP.GT.U32.AND P0, PT, R9, 0x7f, PT ;  /* 0x0000007f0900780c */ /* 0x000fe40003f04070 */
[----:B0-----:R-:W-:Y:S01]  /*01c0*/  LEA R0, R3, R0, 0x18 ;  /* 0x0000000003007211 */ /* 0x001fe200078ec0ff */
[----:B------:R-:W-:-:S04]  /*01d0*/  IMAD.MOV.U32 R3, RZ, RZ, RZ ;  /* 0x000000ffff037224 */ /* 0x000fc800078e00ff */
[----:B------:R-:W-:-:S05]  /*01e0*/  IMAD R0, R9, 0x50, R0 ;  /* 0x0000005009007824 */ /* 0x000fca00078e0200 */
[----:B------:R0:W-:Y:S04]  /*01f0*/  STS.128 [R0], RZ ;  /* 0x000000ff00007388 */ /* 0x0001e80000000c00 */
[----:B------:R0:W-:Y:S04]  /*0200*/  STS.128 [R0+0x10], RZ ;  /* 0x000010ff00007388 */ /* 0x0001e80000000c00 */
[----:B------:R0:W-:Y:S04]  /*0210*/  STS.128 [R0+0x20], RZ ;  /* 0x000020ff00007388 */ /* 0x0001e80000000c00 */
[----:B------:R0:W-:Y:S04]  /*0220*/  STS.128 [R0+0x30], RZ ;  /* 0x000030ff00007388 */ /* 0x0001e80000000c00 */
[----:B------:R0:W-:Y:S01]  /*0230*/  STS.128 [R0+0x40], RZ ;  /* 0x000040ff00007388 */ /* 0x0001e20000000c00 */
[----:B------:R-:W-:Y:S06]  /*0240*/  BAR.SYNC.DEFER_BLOCKING 0x0 ;  /* 0x0000000000007b1d */ /* 0x000fec0000010000 */
.L_x_5:
[----:B------:R-:W-:Y:S04]  /*0250*/  BSSY.RECONVERGENT B0, `(.L_x_3) ;  /* 0x0000043000007945 */ /* 0x000fe80003800200 */
[----:B-1----:R-:W-:Y:S05]  /*0260*/  @P1 BRA `(.L_x_4) ;  /* 0x0000000400041947 */ /* 0x002fea0003800000 */
[----:B------:R-:W1:Y:S04]  /*0270*/  LDS.128 R20, [R0+0x2800] ;  /* 0x0028000000147984 */ /* 0x000e680000000c00 */
[----:B------:R-:W2:Y:S04]  /*0280*/  LDS.128 R4, [R0+0x2810] ;  /* 0x0028100000047984 */ /* 0x000ea80000000c00 */
[----:B------:R-:W3:Y:S04]  /*0290*/  LDS.128 R8, [R0+0x2820] ;  /* 0x0028200000087984 */ /* 0x000ee80000000c00 */
[----:B------:R-:W4:Y:S01]  /*02a0*/  LDS.128 R12, [R0+0x2830] ;  /* 0x00283000000c7984 */ /* 0x000f220000000c00 */
[----:B-1----:R-:W-:-:S04]  /*02b0*/  ISETP.GT.AND P1, PT, R20, R3, PT ;  /* 0x000000031400720c */ /* 0x002fc80003f24270 */
[C---:B------:R-:W-:Y:S02]  /*02c0*/  SEL R16, R20.reuse, R3, P1 ;  /* 0x0000000314107207 */ /* 0x040fe40000800000 */
[----:B------:R-:W-:Y:S02]  /*02d0*/  SEL R20, R20, R19, P1 ;  /* 0x0000001314147207 */ /* 0x000fe40000800000 */
[----:B------:R-:W-:Y:S02]  /*02e0*/  VIMNMX R3, PT, PT, R16, R21, !PT ;  /* 0x0000001510037248 */ /* 0x000fe40007fe0100 */
[C---:B------:R-:W-:Y:S02]  /*02f0*/  ISETP.GT.AND P4, PT, R21.reuse, R16, PT ;  /* 0x000000101500720c */ /* 0x040fe40003f84270 */
[----:B------:R-:W-:Y:S02]  /*0300*/  ISETP.GT.AND P3, PT, R22, R3, PT ;  /* 0x000000031600720c */ /* 0x000fe40003f64270 */
[----:B------:R-:W-:-:S02]  /*0310*/  SEL R21, R21, R20, P4 ;  /* 0x0000001415157207 */ /* 0x000fc40002000000 */
[C---:B------:R-:W-:Y:S02]  /*0320*/  SEL R18, R22.reuse, R3, P3 ;  /* 0x0000000316127207 */ /* 0x040fe40001800000 */
[----:B------:R-:W-:Y:S02]  /*0330*/  SEL R22, R22, R21, P3 ;  /* 0x0000001516167207 */ /* 0x000fe40001800000 */
[----:B------:R-:W-:Y:S02]  /*0340*/  VIMNMX R3, PT, PT, R18, R23, !PT ;  /* 0x0000001712037248 */ /* 0x000fe40007fe0100 */
[C---:B------:R-:W-:Y:S02]  /*0350*/  ISETP.GT.AND P4, PT, R23.reuse, R18, PT ;  /* 0x000000121700720c */ /* 0x040fe40003f84270 */
[----:B--2---:R-:W-:Y:S01]  /*0360*/  ISETP.GT.AND P2, PT, R4, R3, PT ;  /* 0x000000030400720c */ /* 0x004fe20003f44270 */
[----:B------:R-:W1:Y:S01]  /*0370*/  LDS.128 R16, [R0+0x2840] ;  /* 0x0028400000107984 */ /* 0x000e620000000c00 */
[----:B------:R-:W-:-:S02]  /*0380*/  SEL R23, R23, R22, P4 ;  /* 0x0000001617177207 */ /* 0x000fc40002000000 */
        /* <DEDUP_REMOVED lines=10> */
[----:B---3--:R-:W-:Y:S02]  /*0430*/  ISETP.GT.AND P3, PT, R8, R3, PT ;  /* 0x000000030800720c */ /* 0x008fe40003f64270 */
        /* <DEDUP_REMOVED lines=11> */
[----:B----4-:R-:W-:Y:S02]  /*04f0*/  ISETP.GT.AND P1, PT, R12, R3, PT ;  /* 0x000000030c00720c */ /* 0x010fe40003f24270 */
        /* <DEDUP_REMOVED lines=11> */
[----:B-1----:R-:W-:Y:S02]  /*05b0*/  ISETP.GT.AND P3, PT, R16, R3, PT ;  /* 0x000000031000720c */ /* 0x002fe40003f64270 */
        /* <DEDUP_REMOVED lines=9> */
[C---:B------:R-:W-:Y:S02]  /*0650*/  ISETP.GT.AND P2, PT, R19.reuse, R2, PT ;  /* 0x000000021300720c */ /* 0x040fe40003f44270 */
[----:B------:R-:W-:Y:S02]  /*0660*/  VIMNMX R3, PT, PT, R2, R19, !PT ;  /* 0x0000001302037248 */ /* 0x000fe40007fe0100 */
[----:B------:R-:W-:-:S09]  /*0670*/  SEL R19, R19, R18, P2 ;  /* 0x0000001213137207 */ /* 0x000fd20001000000 */
.L_x_4:
[----:B------:R-:W-:Y:S05]  /*0680*/  BSYNC.RECONVERGENT B0 ;  /* 0x0000000000007941 */ /* 0x000fea0003800200 */
.L_x_3:
[----:B------:R-:W-:Y:S01]  /*0690*/  BAR.SYNC.DEFER_BLOCKING 0x0 ;  /* 0x0000000000007b1d */ /* 0x000fe20000010000 */
[----:B------:R-:W-:Y:S02]  /*06a0*/  PLOP3.LUT P1, PT, P0, PT, PT, 0x80, 0x8 ;  /* 0x000000000008781c */ /* 0x000fe4000072f070 */
[----:B------:R-:W-:Y:S01]  /*06b0*/  CS2R R16, SRZ ;  /* 0x0000000000107805 */ /* 0x000fe2000001ff00 */
[----:B------:R-:W-:-:S10]  /*06c0*/  IMAD.MOV.U32 R18, RZ, RZ, RZ ;  /* 0x000000ffff127224 */ /* 0x000fd400078e00ff */
[----:B------:R-:W-:Y:S01]  /*06d0*/  @!P1 IMAD.MOV.U32 R3, RZ, RZ, R19 ;  /* 0x000000ffff039224 */ /* 0x000fe200078e0013 */
[----:B------:R1:W-:Y:S04]  /*06e0*/  @!P1 STS.128 [R0+0x40], R16 ;  /* 0x0000401000009388 */ /* 0x0003e80000000c00 */
[----:B------:R1:W-:Y:S04]  /*06f0*/  @!P1 STS.128 [R0], RZ ;  /* 0x000000ff00009388 */ /* 0x0003e80000000c00 */
[----:B------:R1:W-:Y:S04]  /*0700*/  @!P1 STS.128 [R0+0x10], RZ ;  /* 0x000010ff00009388 */ /* 0x0003e80000000c00 */
[----:B------:R1:W-:Y:S04]  /*0710*/  @!P1 STS.128 [R0+0x20], RZ ;  /* 0x000020ff00009388 */ /* 0x0003e80000000c00 */
[----:B------:R1:W-:Y:S01]  /*0720*/  @!P1 STS.128 [R0+0x30], RZ ;  /* 0x000030ff00009388 */ /* 0x0003e20000000c00 */
[----:B------:R-:W-:Y:S06]  /*0730*/  BAR.SYNC.DEFER_BLOCKING 0x0 ;  /* 0x0000000000007b1d */ /* 0x000fec0000010000 */
[----:B------:R-:W-:Y:S05]  /*0740*/  BRA `(.L_x_5) ;  /* 0xfffffff800c07947 */ /* 0x000fea000383ffff */
.L_x_1:
[----:B------:R-:W-:Y:S05]  /*0750*/  BRA `(.L_x_1) ;  /* 0xfffffffc00fc7947 */ /* 0x000fea000383ffff */
.L_x_6:
[----:B------:R-:W-:-:S00]  /*0760*/  BRA `(.L_x_6) ;  /* 0xfffffffc00fc7947 */ /* 0x000fc0000383ffff */
[----:B------:R-:W-:-:S00]  /*0770*/  NOP ;  /* 0x0000000000007918 */ /* 0x000fc00000000000 */
        /* <DEDUP_REMOVED lines=8> */
.L_x_7:


//--------------------- .nv.shared._Z12gpu_get_topkPiiS_ --------------------------
	.section	.nv.shared._Z12gpu_get_topkPiiS_,"aw",@nobits
	.sectionflags	@""
	.align	4
.nv.shared._Z12gpu_get_topkPiiS_:
	.zero		21504


//--------------------- .nv.shared.reserved.0     --------------------------
	.section	.nv.shared.reserved.0,"aw",@nobits
	.weak		__nv_reservedSMEM_offset_0_alias
	.size		__nv_reservedSMEM_offset_0_alias, 0, 64
	.other		__nv_reservedSMEM_offset_0_alias,@"STO_CUDA_RESERVED_SHARED STV_DEFAULT"
__nv_reservedSMEM_offset_0_alias:
	.zero		0
	.zero		64


//--------------------- .nv.constant0._Z12gpu_get_topkPiiS_ --------------------------
	.section	.nv.constant0._Z12gpu_get_topkPiiS_,"a",@progbits
	.sectionflags	@""
	.align	4
.nv.constant0._Z12gpu_get_topkPiiS_:
	.zero		920


//--------------------- SYMBOLS --------------------------

	.type		.nv.reservedSmem.offset0,@object
	.size		.nv.reservedSmem.offset0,0x4
	.type		.nv.reservedSmem.cap,@object
	.size		.nv.reservedSmem.cap,0x4
